//
// Generated by NVIDIA NVVM Compiler
//
// Compiler Build ID: CL-36424714
// Cuda compilation tools, release 13.0, V13.0.88
// Based on NVVM 20.0.0
//

.version 9.0
.target sm_100
.address_size 64

	// .globl	_Z10ELU_KernelPKfPfmf

.visible .entry _Z10ELU_KernelPKfPfmf(
	.param .u64 .ptr .align 1 _Z10ELU_KernelPKfPfmf_param_0,
	.param .u64 .ptr .align 1 _Z10ELU_KernelPKfPfmf_param_1,
	.param .u64 _Z10ELU_KernelPKfPfmf_param_2,
	.param .f32 _Z10ELU_KernelPKfPfmf_param_3
)
{
	.reg .pred 	%p<28>;
	.reg .b32 	%r<10>;
	.reg .b32 	%f<142>;
	.reg .b64 	%rd<53>;

	ld.param.u64 	%rd31, [_Z10ELU_KernelPKfPfmf_param_0];
	ld.param.u64 	%rd32, [_Z10ELU_KernelPKfPfmf_param_1];
	ld.param.u64 	%rd33, [_Z10ELU_KernelPKfPfmf_param_2];
	ld.param.f32 	%f61, [_Z10ELU_KernelPKfPfmf_param_3];
	cvta.to.global.u64 	%rd1, %rd32;
	cvta.to.global.u64 	%rd2, %rd31;
	mov.u32 	%r1, %ctaid.x;
	mov.u32 	%r2, %ntid.x;
	mov.u32 	%r3, %tid.x;
	mad.lo.s32 	%r4, %r1, %r2, %r3;
	cvt.u64.u32 	%rd51, %r4;
	mov.u32 	%r5, %nctaid.x;
	mul.lo.s32 	%r6, %r2, %r5;
	cvt.u64.u32 	%rd4, %r6;
	shr.u64 	%rd5, %rd33, 2;
	setp.le.u64 	%p1, %rd5, %rd51;
	@%p1 bra 	$L__BB0_50;
	add.s64 	%rd34, %rd4, %rd51;
	max.u64 	%rd35, %rd5, %rd34;
	setp.lt.u64 	%p2, %rd34, %rd5;
	selp.u64 	%rd6, 1, 0, %p2;
	add.s64 	%rd36, %rd34, %rd6;
	sub.s64 	%rd7, %rd35, %rd36;
	and.b64  	%rd37, %rd7, -4294967296;
	setp.ne.s64 	%p3, %rd37, 0;
	@%p3 bra 	$L__BB0_3;
	cvt.u32.u64 	%r7, %rd4;
	cvt.u32.u64 	%r8, %rd7;
	div.u32 	%r9, %r8, %r7;
	cvt.u64.u32 	%rd47, %r9;
	bra.uni 	$L__BB0_4;
$L__BB0_3:
	div.u64 	%rd47, %rd7, %rd4;
$L__BB0_4:
	add.s64 	%rd11, %rd47, %rd6;
	and.b64  	%rd38, %rd11, 3;
	setp.eq.s64 	%p4, %rd38, 3;
	@%p4 bra 	$L__BB0_15;
	shl.b64 	%rd49, %rd51, 4;
	shl.b64 	%rd13, %rd4, 4;
	add.s64 	%rd39, %rd11, 1;
	and.b64  	%rd48, %rd39, 3;
$L__BB0_6:
	.pragma "nounroll";
	add.s64 	%rd40, %rd2, %rd49;
	ld.global.nc.v4.f32 	{%f122, %f123, %f124, %f125}, [%rd40];
	setp.gt.f32 	%p5, %f122, 0f00000000;
	@%p5 bra 	$L__BB0_8;
	mul.f32 	%f62, %f122, 0f3FB8AA3B;
	ex2.approx.f32 	%f63, %f62;
	add.f32 	%f64, %f63, 0fBF800000;
	mul.f32 	%f122, %f61, %f64;
$L__BB0_8:
	setp.gt.f32 	%p6, %f123, 0f00000000;
	@%p6 bra 	$L__BB0_10;
	mul.f32 	%f65, %f123, 0f3FB8AA3B;
	ex2.approx.f32 	%f66, %f65;
	add.f32 	%f67, %f66, 0fBF800000;
	mul.f32 	%f123, %f61, %f67;
$L__BB0_10:
	setp.gt.f32 	%p7, %f124, 0f00000000;
	@%p7 bra 	$L__BB0_12;
	mul.f32 	%f68, %f124, 0f3FB8AA3B;
	ex2.approx.f32 	%f69, %f68;
	add.f32 	%f70, %f69, 0fBF800000;
	mul.f32 	%f124, %f61, %f70;
$L__BB0_12:
	setp.gt.f32 	%p8, %f125, 0f00000000;
	@%p8 bra 	$L__BB0_14;
	mul.f32 	%f71, %f125, 0f3FB8AA3B;
	ex2.approx.f32 	%f72, %f71;
	add.f32 	%f73, %f72, 0fBF800000;
	mul.f32 	%f125, %f61, %f73;
$L__BB0_14:
	add.s64 	%rd41, %rd1, %rd49;
	st.global.v4.f32 	[%rd41], {%f122, %f123, %f124, %f125};
	add.s64 	%rd51, %rd51, %rd4;
	add.s64 	%rd49, %rd49, %rd13;
	add.s64 	%rd48, %rd48, -1;
	setp.ne.s64 	%p9, %rd48, 0;
	@%p9 bra 	$L__BB0_6;
$L__BB0_15:
	setp.lt.u64 	%p10, %rd11, 3;
	@%p10 bra 	$L__BB0_50;
	shl.b64 	%rd25, %rd4, 4;
$L__BB0_17:
	shl.b64 	%rd42, %rd51, 4;
	add.s64 	%rd23, %rd2, %rd42;
	ld.global.nc.v4.f32 	{%f126, %f127, %f128, %f129}, [%rd23];
	setp.gt.f32 	%p11, %f126, 0f00000000;
	@%p11 bra 	$L__BB0_19;
	mul.f32 	%f74, %f126, 0f3FB8AA3B;
	ex2.approx.f32 	%f75, %f74;
	add.f32 	%f76, %f75, 0fBF800000;
	mul.f32 	%f126, %f61, %f76;
$L__BB0_19:
	setp.gt.f32 	%p12, %f127, 0f00000000;
	@%p12 bra 	$L__BB0_21;
	mul.f32 	%f77, %f127, 0f3FB8AA3B;
	ex2.approx.f32 	%f78, %f77;
	add.f32 	%f79, %f78, 0fBF800000;
	mul.f32 	%f127, %f61, %f79;
$L__BB0_21:
	setp.gt.f32 	%p13, %f128, 0f00000000;
	@%p13 bra 	$L__BB0_23;
	mul.f32 	%f80, %f128, 0f3FB8AA3B;
	ex2.approx.f32 	%f81, %f80;
	add.f32 	%f82, %f81, 0fBF800000;
	mul.f32 	%f128, %f61, %f82;
$L__BB0_23:
	setp.gt.f32 	%p14, %f129, 0f00000000;
	@%p14 bra 	$L__BB0_25;
	mul.f32 	%f83, %f129, 0f3FB8AA3B;
	ex2.approx.f32 	%f84, %f83;
	add.f32 	%f85, %f84, 0fBF800000;
	mul.f32 	%f129, %f61, %f85;
$L__BB0_25:
	add.s64 	%rd24, %rd1, %rd42;
	st.global.v4.f32 	[%rd24], {%f126, %f127, %f128, %f129};
	add.s64 	%rd26, %rd23, %rd25;
	ld.global.nc.v4.f32 	{%f130, %f131, %f132, %f133}, [%rd26];
	setp.gt.f32 	%p15, %f130, 0f00000000;
	@%p15 bra 	$L__BB0_27;
	mul.f32 	%f86, %f130, 0f3FB8AA3B;
	ex2.approx.f32 	%f87, %f86;
	add.f32 	%f88, %f87, 0fBF800000;
	mul.f32 	%f130, %f61, %f88;
$L__BB0_27:
	setp.gt.f32 	%p16, %f131, 0f00000000;
	@%p16 bra 	$L__BB0_29;
	mul.f32 	%f89, %f131, 0f3FB8AA3B;
	ex2.approx.f32 	%f90, %f89;
	add.f32 	%f91, %f90, 0fBF800000;
	mul.f32 	%f131, %f61, %f91;
$L__BB0_29:
	setp.gt.f32 	%p17, %f132, 0f00000000;
	@%p17 bra 	$L__BB0_31;
	mul.f32 	%f92, %f132, 0f3FB8AA3B;
	ex2.approx.f32 	%f93, %f92;
	add.f32 	%f94, %f93, 0fBF800000;
	mul.f32 	%f132, %f61, %f94;
$L__BB0_31:
	setp.gt.f32 	%p18, %f133, 0f00000000;
	@%p18 bra 	$L__BB0_33;
	mul.f32 	%f95, %f133, 0f3FB8AA3B;
	ex2.approx.f32 	%f96, %f95;
	add.f32 	%f97, %f96, 0fBF800000;
	mul.f32 	%f133, %f61, %f97;
$L__BB0_33:
	add.s64 	%rd27, %rd24, %rd25;
	st.global.v4.f32 	[%rd27], {%f130, %f131, %f132, %f133};
	add.s64 	%rd28, %rd26, %rd25;
	ld.global.nc.v4.f32 	{%f134, %f135, %f136, %f137}, [%rd28];
	setp.gt.f32 	%p19, %f134, 0f00000000;
	@%p19 bra 	$L__BB0_35;
	mul.f32 	%f98, %f134, 0f3FB8AA3B;
	ex2.approx.f32 	%f99, %f98;
	add.f32 	%f100, %f99, 0fBF800000;
	mul.f32 	%f134, %f61, %f100;
$L__BB0_35:
	setp.gt.f32 	%p20, %f135, 0f00000000;
	@%p20 bra 	$L__BB0_37;
	mul.f32 	%f101, %f135, 0f3FB8AA3B;
	ex2.approx.f32 	%f102, %f101;
	add.f32 	%f103, %f102, 0fBF800000;
	mul.f32 	%f135, %f61, %f103;
$L__BB0_37:
	setp.gt.f32 	%p21, %f136, 0f00000000;
	@%p21 bra 	$L__BB0_39;
	mul.f32 	%f104, %f136, 0f3FB8AA3B;
	ex2.approx.f32 	%f105, %f104;
	add.f32 	%f106, %f105, 0fBF800000;
	mul.f32 	%f136, %f61, %f106;
$L__BB0_39:
	setp.gt.f32 	%p22, %f137, 0f00000000;
	@%p22 bra 	$L__BB0_41;
	mul.f32 	%f107, %f137, 0f3FB8AA3B;
	ex2.approx.f32 	%f108, %f107;
	add.f32 	%f109, %f108, 0fBF800000;
	mul.f32 	%f137, %f61, %f109;
$L__BB0_41:
	add.s64 	%rd29, %rd27, %rd25;
	st.global.v4.f32 	[%rd29], {%f134, %f135, %f136, %f137};
	add.s64 	%rd44, %rd28, %rd25;
	ld.global.nc.v4.f32 	{%f138, %f139, %f140, %f141}, [%rd44];
	setp.gt.f32 	%p23, %f138, 0f00000000;
	@%p23 bra 	$L__BB0_43;
	mul.f32 	%f110, %f138, 0f3FB8AA3B;
	ex2.approx.f32 	%f111, %f110;
	add.f32 	%f112, %f111, 0fBF800000;
	mul.f32 	%f138, %f61, %f112;
$L__BB0_43:
	setp.gt.f32 	%p24, %f139, 0f00000000;
	@%p24 bra 	$L__BB0_45;
	mul.f32 	%f113, %f139, 0f3FB8AA3B;
	ex2.approx.f32 	%f114, %f113;
	add.f32 	%f115, %f114, 0fBF800000;
	mul.f32 	%f139, %f61, %f115;
$L__BB0_45:
	setp.gt.f32 	%p25, %f140, 0f00000000;
	@%p25 bra 	$L__BB0_47;
	mul.f32 	%f116, %f140, 0f3FB8AA3B;
	ex2.approx.f32 	%f117, %f116;
	add.f32 	%f118, %f117, 0fBF800000;
	mul.f32 	%f140, %f61, %f118;
$L__BB0_47:
	setp.gt.f32 	%p26, %f141, 0f00000000;
	@%p26 bra 	$L__BB0_49;
	mul.f32 	%f119, %f141, 0f3FB8AA3B;
	ex2.approx.f32 	%f120, %f119;
	add.f32 	%f121, %f120, 0fBF800000;
	mul.f32 	%f141, %f61, %f121;
$L__BB0_49:
	add.s64 	%rd45, %rd29, %rd25;
	st.global.v4.f32 	[%rd45], {%f138, %f139, %f140, %f141};
	shl.b64 	%rd46, %rd4, 2;
	add.s64 	%rd51, %rd46, %rd51;
	setp.lt.u64 	%p27, %rd51, %rd5;
	@%p27 bra 	$L__BB0_17;
$L__BB0_50:
	ret;

}


// ===== COMPILED SASS (sm_100) =====

	.target	sm_100

	.elftype	@"ET_EXEC"


//--------------------- .note.nv.tkinfo           --------------------------
	.section	.note.nv.tkinfo,"",@"SHT_NOTE"
	.sectionflags	@"SHF_NOTE_NV_TKINFO"
	.tkinfo
        /*0018*/ 	.word	0x00000002
        /*0030*/ 	.string	""
        /*0030*/ 	.string	"ptxas"
        /*0030*/ 	.string	"Cuda compilation tools, release 13.0, V13.0.88"
        /*0030*/ 	.string	"Build cuda_13.0.r13.0/compiler.36424714_0"
        /*0030*/ 	.string	"-arch sm_100 -m 64 "



//--------------------- .note.nv.cuinfo           --------------------------
	.section	.note.nv.cuinfo,"",@"SHT_NOTE"
	.sectionflags	@"SHF_NOTE_NV_CUINFO"
        /*0018*/ 	.short	0x0002
        /*001a*/ 	.short	0x0064
        /*001c*/ 	.short	0x0082
	.zero		2


//--------------------- .nv.info                  --------------------------
	.section	.nv.info,"",@"SHT_CUDA_INFO"
	.align	4


	//----- nvinfo : EIATTR_REGCOUNT
	.align		4
        /*0000*/ 	.byte	0x04, 0x2f
        /*0002*/ 	.short	(.L_1 - .L_0)
	.align		4
.L_0:
        /*0004*/ 	.word	index@(_Z10ELU_KernelPKfPfmf)
        /*0008*/ 	.word	0x00000020


	//----- nvinfo : EIATTR_FRAME_SIZE
	.align		4
.L_1:
        /*000c*/ 	.byte	0x04, 0x11
        /*000e*/ 	.short	(.L_3 - .L_2)
	.align		4
.L_2:
        /*0010*/ 	.word	index@($__internal_0_$__cuda_sm20_div_u64)
        /*0014*/ 	.word	0x00000000


	//----- nvinfo : EIATTR_FRAME_SIZE
	.align		4
.L_3:
        /*0018*/ 	.byte	0x04, 0x11
        /*001a*/ 	.short	(.L_5 - .L_4)
	.align		4
.L_4:
        /*001c*/ 	.word	index@(_Z10ELU_KernelPKfPfmf)
        /*0020*/ 	.word	0x00000000


	//----- nvinfo : EIATTR_MIN_STACK_SIZE
	.align		4
.L_5:
        /*0024*/ 	.byte	0x04, 0x12
        /*0026*/ 	.short	(.L_7 - .L_6)
	.align		4
.L_6:
        /*0028*/ 	.word	index@(_Z10ELU_KernelPKfPfmf)
        /*002c*/ 	.word	0x00000000
.L_7:


//--------------------- .nv.compat                --------------------------
	.section	.nv.compat,"",@"SHT_CUDA_COMPAT_INFO"
	.align	4
        /*0000*/ 	.byte	0x02, 0x09, 0x00, 0x00, 0x02, 0x02, 0x01, 0x00, 0x02, 0x05, 0x05, 0x00, 0x03, 0x07, 0x01, 0x01
        /*0010*/ 	.byte	0x02, 0x03, 0x00, 0x00, 0x02, 0x06, 0x01, 0x00, 0x04, 0x0b, 0x08, 0x00, 0x01, 0x00, 0x00, 0x00
        /*0020*/ 	.byte	0x00, 0x00, 0x00, 0x00


//--------------------- .nv.info._Z10ELU_KernelPKfPfmf --------------------------
	.section	.nv.info._Z10ELU_KernelPKfPfmf,"",@"SHT_CUDA_INFO"
	.sectionflags	@""
	.align	4


	//----- nvinfo : EIATTR_CUDA_API_VERSION
	.align		4
        /*0000*/ 	.byte	0x04, 0x37
        /*0002*/ 	.short	(.L_9 - .L_8)
.L_8:
        /*0004*/ 	.word	0x00000082


	//----- nvinfo : EIATTR_KPARAM_INFO
	.align		4
.L_9:
        /*0008*/ 	.byte	0x04, 0x17
        /*000a*/ 	.short	(.L_11 - .L_10)
.L_10:
        /*000c*/ 	.word	0x00000000
        /*0010*/ 	.short	0x0003
        /*0012*/ 	.short	0x0018
        /*0014*/ 	.byte	0x00, 0xf0, 0x11, 0x00


	//----- nvinfo : EIATTR_KPARAM_INFO
	.align		4
.L_11:
        /*0018*/ 	.byte	0x04, 0x17
        /*001a*/ 	.short	(.L_13 - .L_12)
.L_12:
        /*001c*/ 	.word	0x00000000
        /*0020*/ 	.short	0x0002
        /*0022*/ 	.short	0x0010
        /*0024*/ 	.byte	0x00, 0xf0, 0x21, 0x00


	//----- nvinfo : EIATTR_KPARAM_INFO
	.align		4
.L_13:
        /*0028*/ 	.byte	0x04, 0x17
        /*002a*/ 	.short	(.L_15 - .L_14)
.L_14:
        /*002c*/ 	.word	0x00000000
        /*0030*/ 	.short	0x0001
        /*0032*/ 	.short	0x0008
        /*0034*/ 	.byte	0x00, 0xf5, 0x21, 0x00


	//----- nvinfo : EIATTR_KPARAM_INFO
	.align		4
.L_15:
        /*0038*/ 	.byte	0x04, 0x17
        /*003a*/ 	.short	(.L_17 - .L_16)
.L_16:
        /*003c*/ 	.word	0x00000000
        /*0040*/ 	.short	0x0000
        /*0042*/ 	.short	0x0000
        /*0044*/ 	.byte	0x00, 0xf5, 0x21, 0x00


	//----- nvinfo : EIATTR_SPARSE_MMA_MASK
	.align		4
.L_17:
        /*0048*/ 	.byte	0x03, 0x50
        /*004a*/ 	.short	0x0000


	//----- nvinfo : EIATTR_MAXREG_COUNT
	.align		4
        /*004c*/ 	.byte	0x03, 0x1b
        /*004e*/ 	.short	0x00ff


	//----- nvinfo : EIATTR_MERCURY_ISA_VERSION
	.align		4
        /*0050*/ 	.byte	0x03, 0x5f
        /*0052*/ 	.short	0x0101


	//----- nvinfo : EIATTR_VRC_CTA_INIT_COUNT
	.align		4
        /*0054*/ 	.byte	0x02, 0x4a
	.zero		1
	.zero		1


	//----- nvinfo : EIATTR_EXIT_INSTR_OFFSETS
	.align		4
        /*0058*/ 	.byte	0x04, 0x1c
        /*005a*/ 	.short	(.L_19 - .L_18)


	//   ....[0]....
.L_18:
        /*005c*/ 	.word	0x000000c0


	//   ....[1]....
        /*0060*/ 	.word	0x00000830


	//   ....[2]....
        /*0064*/ 	.word	0x00001580


	//----- nvinfo : EIATTR_CRS_STACK_SIZE
	.align		4
.L_19:
        /*0068*/ 	.byte	0x04, 0x1e
        /*006a*/ 	.short	(.L_21 - .L_20)
.L_20:
        /*006c*/ 	.word	0x00000000


	//----- nvinfo : EIATTR_CBANK_PARAM_SIZE
	.align		4
.L_21:
        /*0070*/ 	.byte	0x03, 0x19
        /*0072*/ 	.short	0x001c


	//----- nvinfo : EIATTR_PARAM_CBANK
	.align		4
        /*0074*/ 	.byte	0x04, 0x0a
        /*0076*/ 	.short	(.L_23 - .L_22)
	.align		4
.L_22:
        /*0078*/ 	.word	index@(.nv.constant0._Z10ELU_KernelPKfPfmf)
        /*007c*/ 	.short	0x0380
        /*007e*/ 	.short	0x001c


	//----- nvinfo : EIATTR_SW_WAR
	.align		4
.L_23:
        /*0080*/ 	.byte	0x04, 0x36
        /*0082*/ 	.short	(.L_25 - .L_24)
.L_24:
        /*0084*/ 	.word	0x00000008
.L_25:


//--------------------- .nv.callgraph             --------------------------
	.section	.nv.callgraph,"",@"SHT_CUDA_CALLGRAPH"
	.align	4
	.sectionentsize	8
	.align		4
        /*0000*/ 	.word	0x00000000
	.align		4
        /*0004*/ 	.word	0xffffffff
	.align		4
        /*0008*/ 	.word	0x00000000
	.align		4
        /*000c*/ 	.word	0xfffffffe
	.align		4
        /*0010*/ 	.word	0x00000000
	.align		4
        /*0014*/ 	.word	0xfffffffd
	.align		4
        /*0018*/ 	.word	0x00000000
	.align		4
        /*001c*/ 	.word	0xfffffffc


//--------------------- .text._Z10ELU_KernelPKfPfmf --------------------------
	.section	.text._Z10ELU_KernelPKfPfmf,"ax",@progbits
	.align	128
        .global         _Z10ELU_KernelPKfPfmf
        .type           _Z10ELU_KernelPKfPfmf,@function
        .size           _Z10ELU_KernelPKfPfmf,(.L_x_48 - _Z10ELU_KernelPKfPfmf)
        .other          _Z10ELU_KernelPKfPfmf,@"STO_CUDA_ENTRY STV_DEFAULT"
_Z10ELU_KernelPKfPfmf:
.text._Z10ELU_KernelPKfPfmf:
[----:B------:R-:W-:Y:S01]  /*0000*/  LDC R1, c[0x0][0x37c] ;  /* 0x0000df00ff017b82 */ /* 0x000fe20000000800 */
[----:B------:R-:W0:Y:S07]  /*0010*/  S2R R21, SR_TID.X ;  /* 0x0000000000157919 */ /* 0x000e2e0000002100 */
[----:B------:R-:W0:Y:S08]  /*0020*/  S2UR UR4, SR_CTAID.X ;  /* 0x00000000000479c3 */ /* 0x000e300000002500 */
[----:B------:R-:W0:Y:S01]  /*0030*/  LDC R22, c[0x0][0x360] ;  /* 0x0000d800ff167b82 */ /* 0x000e220000000800 */
[----:B------:R-:W1:Y:S07]  /*0040*/  LDCU UR5, c[0x0][0x370] ;  /* 0x00006e00ff0577ac */ /* 0x000e6e0008000800 */
[----:B------:R-:W2:Y:S01]  /*0050*/  LDC.64 R2, c[0x0][0x390] ;  /* 0x0000e400ff027b82 */ /* 0x000ea20000000a00 */
[----:B0-----:R-:W-:-:S02]  /*0060*/  IMAD R21, R22, UR4, R21 ;  /* 0x0000000416157c24 */ /* 0x001fc4000f8e0215 */
[----:B-1----:R-:W-:Y:S01]  /*0070*/  IMAD R22, R22, UR5, RZ ;  /* 0x0000000516167c24 */ /* 0x002fe2000f8e02ff */
[--C-:B--2---:R-:W-:Y:S02]  /*0080*/  SHF.R.U64 R0, R2, 0x2, R3.reuse ;  /* 0x0000000202007819 */ /* 0x104fe40000001203 */
[----:B------:R-:W-:Y:S02]  /*0090*/  SHF.R.U32.HI R20, RZ, 0x2, R3 ;  /* 0x00000002ff147819 */ /* 0x000fe40000011603 */
[----:B------:R-:W-:-:S04]  /*00a0*/  ISETP.GT.U32.AND P0, PT, R0, R21, PT ;  /* 0x000000150000720c */ /* 0x000fc80003f04070 */
[----:B------:R-:W-:-:S13]  /*00b0*/  ISETP.GT.U32.AND.EX P0, PT, R20, RZ, PT, P0 ;  /* 0x000000ff1400720c */ /* 0x000fda0003f04100 */
[----:B------:R-:W-:Y:S05]  /*00c0*/  @!P0 EXIT ;  /* 0x000000000000894d */ /* 0x000fea0003800000 */
[----:B------:R-:W-:Y:S01]  /*00d0*/  HFMA2 R23, -RZ, RZ, 0, 0 ;  /* 0x00000000ff177431 */ /* 0x000fe200000001ff */
[----:B------:R-:W-:Y:S01]  /*00e0*/  IADD3 R7, P1, PT, R22, R21, RZ ;  /* 0x0000001516077210 */ /* 0x000fe20007f3e0ff */
[----:B------:R-:W-:Y:S03]  /*00f0*/  BSSY.RECONVERGENT B0, `(.L_x_0) ;  /* 0x0000025000007945 */ /* 0x000fe60003800200 */
[----:B------:R-:W-:Y:S01]  /*0100*/  ISETP.GE.U32.AND P0, PT, R7, R0, PT ;  /* 0x000000000700720c */ /* 0x000fe20003f06070 */
[----:B------:R-:W-:Y:S01]  /*0110*/  IMAD.X R9, RZ, RZ, R23, P1 ;  /* 0x000000ffff097224 */ /* 0x000fe200008e0617 */
[----:B------:R-:W-:-:S04]  /*0120*/  ISETP.GT.U32.AND P1, PT, R0, R7, PT ;  /* 0x000000070000720c */ /* 0x000fc80003f24070 */
[----:B------:R-:W-:Y:S02]  /*0130*/  ISETP.GE.U32.AND.EX P0, PT, R9, R20, PT, P0 ;  /* 0x000000140900720c */ /* 0x000fe40003f06100 */
[----:B------:R-:W-:Y:S02]  /*0140*/  ISETP.GT.U32.AND.EX P1, PT, R20, R9, PT, P1 ;  /* 0x000000091400720c */ /* 0x000fe40003f24110 */
[----:B------:R-:W-:Y:S02]  /*0150*/  SEL R2, RZ, 0x1, P0 ;  /* 0x00000001ff027807 */ /* 0x000fe40000000000 */
[----:B------:R-:W-:Y:S02]  /*0160*/  SEL R3, R0, R7, P1 ;  /* 0x0000000700037207 */ /* 0x000fe40000800000 */
[----:B------:R-:W-:Y:S02]  /*0170*/  SEL R5, R20, R9, P1 ;  /* 0x0000000914057207 */ /* 0x000fe40000800000 */
[----:B------:R-:W-:-:S04]  /*0180*/  IADD3 R3, P0, P1, R3, -R7, -R2 ;  /* 0x8000000703037210 */ /* 0x000fc8000791e802 */
[----:B------:R-:W-:-:S04]  /*0190*/  IADD3.X R5, PT, PT, R5, -0x1, ~R9, P0, P1 ;  /* 0xffffffff05057810 */ /* 0x000fc800007e2c09 */
[----:B------:R-:W-:-:S13]  /*01a0*/  ISETP.NE.U32.AND P0, PT, R5, RZ, PT ;  /* 0x000000ff0500720c */ /* 0x000fda0003f05070 */
[----:B------:R-:W-:Y:S05]  /*01b0*/  @P0 BRA `(.L_x_1) ;  /* 0x0000000000500947 */ /* 0x000fea0003800000 */
[----:B------:R-:W0:Y:S01]  /*01c0*/  I2F.U32.RP R6, R22 ;  /* 0x0000001600067306 */ /* 0x000e220000209000 */
[----:B------:R-:W-:Y:S01]  /*01d0*/  IMAD.MOV R7, RZ, RZ, -R22 ;  /* 0x000000ffff077224 */ /* 0x000fe200078e0a16 */
[----:B------:R-:W-:-:S06]  /*01e0*/  ISETP.NE.U32.AND P2, PT, R22, RZ, PT ;  /* 0x000000ff1600720c */ /* 0x000fcc0003f45070 */
[----:B0-----:R-:W0:Y:S02]  /*01f0*/  MUFU.RCP R6, R6 ;  /* 0x0000000600067308 */ /* 0x001e240000001000 */
[----:B0-----:R-:W-:-:S06]  /*0200*/  IADD3 R4, PT, PT, R6, 0xffffffe, RZ ;  /* 0x0ffffffe06047810 */ /* 0x001fcc0007ffe0ff */
[----:B------:R0:W1:Y:S02]  /*0210*/  F2I.FTZ.U32.TRUNC.NTZ R5, R4 ;  /* 0x0000000400057305 */ /* 0x000064000021f000 */
[----:B0-----:R-:W-:Y:S01]  /*0220*/  MOV R4, RZ ;  /* 0x000000ff00047202 */ /* 0x001fe20000000f00 */
[----:B-1----:R-:W-:-:S04]  /*0230*/  IMAD R7, R7, R5, RZ ;  /* 0x0000000507077224 */ /* 0x002fc800078e02ff */
[----:B------:R-:W-:-:S06]  /*0240*/  IMAD.HI.U32 R8, R5, R7, R4 ;  /* 0x0000000705087227 */ /* 0x000fcc00078e0004 */
[----:B------:R-:W-:-:S04]  /*0250*/  IMAD.HI.U32 R4, R8, R3, RZ ;  /* 0x0000000308047227 */ /* 0x000fc800078e00ff */
[----:B------:R-:W-:-:S04]  /*0260*/  IMAD.MOV R5, RZ, RZ, -R4 ;  /* 0x000000ffff057224 */ /* 0x000fc800078e0a04 */
[----:B------:R-:W-:Y:S02]  /*0270*/  IMAD R3, R22, R5, R3 ;  /* 0x0000000516037224 */ /* 0x000fe400078e0203 */
[----:B------:R-:W-:-:S03]  /*0280*/  IMAD.MOV.U32 R5, RZ, RZ, RZ ;  /* 0x000000ffff057224 */ /* 0x000fc600078e00ff */
[----:B------:R-:W-:-:S13]  /*0290*/  ISETP.GE.U32.AND P0, PT, R3, R22, PT ;  /* 0x000000160300720c */ /* 0x000fda0003f06070 */
[----:B------:R-:W-:Y:S01]  /*02a0*/  @P0 IADD3 R3, PT, PT, -R22, R3, RZ ;  /* 0x0000000316030210 */ /* 0x000fe20007ffe1ff */
[----:B------:R-:W-:-:S03]  /*02b0*/  @P0 VIADD R4, R4, 0x1 ;  /* 0x0000000104040836 */ /* 0x000fc60000000000 */
[----:B------:R-:W-:-:S13]  /*02c0*/  ISETP.GE.U32.AND P1, PT, R3, R22, PT ;  /* 0x000000160300720c */ /* 0x000fda0003f26070 */
[----:B------:R-:W-:Y:S02]  /*02d0*/  @P1 IADD3 R4, PT, PT, R4, 0x1, RZ ;  /* 0x0000000104041810 */ /* 0x000fe40007ffe0ff */
[----:B------:R-:W-:Y:S01]  /*02e0*/  @!P2 LOP3.LUT R4, RZ, R22, RZ, 0x33, !PT ;  /* 0x00000016ff04a212 */ /* 0x000fe200078e33ff */
[----:B------:R-:W-:Y:S06]  /*02f0*/  BRA `(.L_x_2) ;  /* 0x0000000000107947 */ /* 0x000fec0003800000 */
.L_x_1:
[----:B------:R-:W-:-:S07]  /*0300*/  MOV R4, 0x320 ;  /* 0x0000032000047802 */ /* 0x000fce0000000f00 */
[----:B------:R-:W-:Y:S05]  /*0310*/  CALL.REL.NOINC `($__internal_0_$__cuda_sm20_div_u64) ;  /* 0x00000010009c7944 */ /* 0x000fea0003c00000 */
[----:B------:R-:W-:Y:S01]  /*0320*/  MOV R4, R3 ;  /* 0x0000000300047202 */ /* 0x000fe20000000f00 */
[----:B------:R-:W-:-:S07]  /*0330*/  IMAD.MOV.U32 R5, RZ, RZ, R6 ;  /* 0x000000ffff057224 */ /* 0x000fce00078e0006 */
.L_x_2:
[----:B------:R-:W-:Y:S05]  /*0340*/  BSYNC.RECONVERGENT B0 ;  /* 0x0000000000007941 */ /* 0x000fea0003800200 */
.L_x_0:
[----:B------:R-:W-:Y:S01]  /*0350*/  IADD3 R2, P1, PT, R4, R2, RZ ;  /* 0x0000000204027210 */ /* 0x000fe20007f3e0ff */
[----:B------:R-:W0:Y:S01]  /*0360*/  LDCU.64 UR4, c[0x0][0x358] ;  /* 0x00006b00ff0477ac */ /* 0x000e220008000a00 */
[----:B------:R-:W-:Y:S02]  /*0370*/  BSSY.RECONVERGENT B0, `(.L_x_3) ;  /* 0x0000049000007945 */ /* 0x000fe40003800200 */
[----:B------:R-:W-:Y:S01]  /*0380*/  LOP3.LUT R3, R2, 0x3, RZ, 0xc0, !PT ;  /* 0x0000000302037812 */ /* 0x000fe200078ec0ff */
[----:B------:R-:W1:Y:S03]  /*0390*/  LDCU UR8, c[0x0][0x398] ;  /* 0x00007300ff0877ac */ /* 0x000e660008000800 */
[----:B------:R-:W-:Y:S01]  /*03a0*/  ISETP.NE.U32.AND P0, PT, R3, 0x3, PT ;  /* 0x000000030300780c */ /* 0x000fe20003f05070 */
[----:B------:R-:W2:Y:S01]  /*03b0*/  LDCU.64 UR6, c[0x0][0x380] ;  /* 0x00007000ff0677ac */ /* 0x000ea20008000a00 */
[----:B------:R-:W-:-:S02]  /*03c0*/  IADD3.X R3, PT, PT, RZ, R5, RZ, P1, !PT ;  /* 0x00000005ff037210 */ /* 0x000fc40000ffe4ff */
[----:B------:R-:W-:Y:S01]  /*03d0*/  ISETP.NE.AND.EX P0, PT, RZ, RZ, PT, P0 ;  /* 0x000000ffff00720c */ /* 0x000fe20003f05300 */
[----:B------:R-:W3:-:S12]  /*03e0*/  LDCU.64 UR10, c[0x0][0x388] ;  /* 0x00007100ff0a77ac */ /* 0x000ed80008000a00 */
[----:B01----:R-:W-:Y:S05]  /*03f0*/  @!P0 BRA `(.L_x_4) ;  /* 0x0000000400008947 */ /* 0x003fea0003800000 */
[----:B------:R-:W-:Y:S01]  /*0400*/  VIADD R10, R2, 0x1 ;  /* 0x00000001020a7836 */ /* 0x000fe20000000000 */
[C---:B------:R-:W-:Y:S01]  /*0410*/  SHF.L.U64.HI R9, R21.reuse, 0x4, R23 ;  /* 0x0000000415097819 */ /* 0x040fe20000010217 */
[----:B------:R-:W-:Y:S01]  /*0420*/  IMAD.MOV.U32 R8, RZ, RZ, RZ ;  /* 0x000000ffff087224 */ /* 0x000fe200078e00ff */
[----:B------:R-:W-:Y:S02]  /*0430*/  SHF.L.U32 R11, R21, 0x4, RZ ;  /* 0x00000004150b7819 */ /* 0x000fe400000006ff */
[----:B------:R-:W-:-:S07]  /*0440*/  LOP3.LUT R10, R10, 0x3, RZ, 0xc0, !PT ;  /* 0x000000030a0a7812 */ /* 0x000fce00078ec0ff */
.L_x_13:
[----:B0-2---:R-:W-:-:S04]  /*0450*/  IADD3 R4, P0, PT, R11, UR6, RZ ;  /* 0x000000060b047c10 */ /* 0x005fc8000ff1e0ff */
[----:B------:R-:W-:-:S06]  /*0460*/  IADD3.X R5, PT, PT, R9, UR7, RZ, P0, !PT ;  /* 0x0000000709057c10 */ /* 0x000fcc00087fe4ff */
[----:B------:R-:W2:Y:S01]  /*0470*/  LDG.E.128.CONSTANT R4, desc[UR4][R4.64] ;  /* 0x0000000404047981 */ /* 0x000ea2000c1e9d00 */
[----:B------:R-:W-:Y:S01]  /*0480*/  IADD3 R10, P0, PT, R10, -0x1, RZ ;  /* 0xffffffff0a0a7810 */ /* 0x000fe20007f1e0ff */
[----:B------:R-:W-:Y:S03]  /*0490*/  BSSY.RECONVERGENT B1, `(.L_x_5) ;  /* 0x0000010000017945 */ /* 0x000fe60003800200 */
[----:B------:R-:W-:Y:S02]  /*04a0*/  IADD3.X R8, PT, PT, R8, -0x1, RZ, P0, !PT ;  /* 0xffffffff08087810 */ /* 0x000fe400007fe4ff */
[----:B------:R-:W-:-:S04]  /*04b0*/  ISETP.NE.U32.AND P0, PT, R10, RZ, PT ;  /* 0x000000ff0a00720c */ /* 0x000fc80003f05070 */
[----:B------:R-:W-:Y:S02]  /*04c0*/  ISETP.NE.AND.EX P0, PT, R8, RZ, PT, P0 ;  /* 0x000000ff0800720c */ /* 0x000fe40003f05300 */
[----:B--2---:R-:W-:Y:S02]  /*04d0*/  FSETP.GT.AND P4, PT, R4, RZ, PT ;  /* 0x000000ff0400720b */ /* 0x004fe40003f84000 */
[----:B------:R-:W-:Y:S02]  /*04e0*/  FSETP.GT.AND P1, PT, R5, RZ, PT ;  /* 0x000000ff0500720b */ /* 0x000fe40003f24000 */
[----:B------:R-:W-:Y:S02]  /*04f0*/  FSETP.GT.AND P2, PT, R6, RZ, PT ;  /* 0x000000ff0600720b */ /* 0x000fe40003f44000 */
[----:B------:R-:W-:-:S07]  /*0500*/  FSETP.GT.AND P3, PT, R7, RZ, PT ;  /* 0x000000ff0700720b */ /* 0x000fce0003f64000 */
[----:B------:R-:W-:Y:S06]  /*0510*/  @P4 BRA `(.L_x_6) ;  /* 0x00000000001c4947 */ /* 0x000fec0003800000 */
[----:B------:R-:W-:-:S05]  /*0520*/  FMUL R12, R4, 1.4426950216293334961 ;  /* 0x3fb8aa3b040c7820 */ /* 0x000fca0000400000 */
[----:B------:R-:W-:-:S13]  /*0530*/  FSETP.GEU.AND P4, PT, R12, -126, PT ;  /* 0xc2fc00000c00780b */ /* 0x000fda0003f8e000 */
[----:B------:R-:W-:-:S04]  /*0540*/  @!P4 FMUL R12, R12, 0.5 ;  /* 0x3f0000000c0cc820 */ /* 0x000fc80000400000 */
[----:B------:R-:W0:Y:S02]  /*0550*/  MUFU.EX2 R4, R12 ;  /* 0x0000000c00047308 */ /* 0x000e240000000800 */
[----:B0-----:R-:W-:-:S04]  /*0560*/  @!P4 FMUL R4, R4, R4 ;  /* 0x000000040404c220 */ /* 0x001fc80000400000 */
[----:B------:R-:W-:-:S04]  /*0570*/  FADD R4, R4, -1 ;  /* 0xbf80000004047421 */ /* 0x000fc80000000000 */
[----:B------:R-:W-:-:S07]  /*0580*/  FMUL R4, R4, UR8 ;  /* 0x0000000804047c20 */ /* 0x000fce0008400000 */
.L_x_6:
[----:B---3--:R-:W-:Y:S05]  /*0590*/  BSYNC.RECONVERGENT B1 ;  /* 0x0000000000017941 */ /* 0x008fea0003800200 */
.L_x_5:
[----:B------:R-:W-:Y:S04]  /*05a0*/  BSSY.RECONVERGENT B1, `(.L_x_7) ;  /* 0x0000009000017945 */ /* 0x000fe80003800200 */
[----:B------:R-:W-:Y:S05]  /*05b0*/  @P1 BRA `(.L_x_8) ;  /* 0x00000000001c1947 */ /* 0x000fea0003800000 */
[----:B------:R-:W-:-:S05]  /*05c0*/  FMUL R12, R5, 1.4426950216293334961 ;  /* 0x3fb8aa3b050c7820 */ /* 0x000fca0000400000 */
[----:B------:R-:W-:-:S13]  /*05d0*/  FSETP.GEU.AND P1, PT, R12, -126, PT ;  /* 0xc2fc00000c00780b */ /* 0x000fda0003f2e000 */
[----:B------:R-:W-:-:S04]  /*05e0*/  @!P1 FMUL R12, R12, 0.5 ;  /* 0x3f0000000c0c9820 */ /* 0x000fc80000400000 */
[----:B------:R-:W0:Y:S02]  /*05f0*/  MUFU.EX2 R5, R12 ;  /* 0x0000000c00057308 */ /* 0x000e240000000800 */
[----:B0-----:R-:W-:-:S04]  /*0600*/  @!P1 FMUL R5, R5, R5 ;  /* 0x0000000505059220 */ /* 0x001fc80000400000 */
[----:B------:R-:W-:-:S04]  /*0610*/  FADD R5, R5, -1 ;  /* 0xbf80000005057421 */ /* 0x000fc80000000000 */
[----:B------:R-:W-:-:S07]  /*0620*/  FMUL R5, R5, UR8 ;  /* 0x0000000805057c20 */ /* 0x000fce0008400000 */
.L_x_8:
[----:B------:R-:W-:Y:S05]  /*0630*/  BSYNC.RECONVERGENT B1 ;  /* 0x0000000000017941 */ /* 0x000fea0003800200 */
.L_x_7:
        /* <DEDUP_REMOVED lines=9> */
.L_x_10:
[----:B------:R-:W-:Y:S05]  /*06d0*/  BSYNC.RECONVERGENT B1 ;  /* 0x0000000000017941 */ /* 0x000fea0003800200 */
.L_x_9:
        /* <DEDUP_REMOVED lines=9> */
.L_x_12:
[----:B------:R-:W-:Y:S05]  /*0770*/  BSYNC.RECONVERGENT B1 ;  /* 0x0000000000017941 */ /* 0x000fea0003800200 */
.L_x_11:
[----:B------:R-:W-:Y:S02]  /*0780*/  IADD3 R12, P1, PT, R11, UR10, RZ ;  /* 0x0000000a0b0c7c10 */ /* 0x000fe4000ff3e0ff */
[C---:B------:R-:W-:Y:S02]  /*0790*/  LEA R11, P2, R22.reuse, R11, 0x4 ;  /* 0x0000000b160b7211 */ /* 0x040fe400078420ff */
[----:B------:R-:W-:Y:S02]  /*07a0*/  IADD3.X R13, PT, PT, R9, UR11, RZ, P1, !PT ;  /* 0x0000000b090d7c10 */ /* 0x000fe40008ffe4ff */
[C---:B------:R-:W-:Y:S02]  /*07b0*/  IADD3 R21, P1, PT, R22.reuse, R21, RZ ;  /* 0x0000001516157210 */ /* 0x040fe40007f3e0ff */
[----:B------:R-:W-:Y:S01]  /*07c0*/  LEA.HI.X R9, R22, R9, RZ, 0x4, P2 ;  /* 0x0000000916097211 */ /* 0x000fe200010f24ff */
[----:B------:R0:W-:Y:S01]  /*07d0*/  STG.E.128 desc[UR4][R12.64], R4 ;  /* 0x000000040c007986 */ /* 0x0001e2000c101d04 */
[----:B------:R-:W-:Y:S01]  /*07e0*/  IADD3.X R23, PT, PT, RZ, R23, RZ, P1, !PT ;  /* 0x00000017ff177210 */ /* 0x000fe20000ffe4ff */
[----:B------:R-:W-:Y:S08]  /*07f0*/  @P0 BRA `(.L_x_13) ;  /* 0xfffffffc00140947 */ /* 0x000ff0000383ffff */
.L_x_4:
[----:B--23--:R-:W-:Y:S05]  /*0800*/  BSYNC.RECONVERGENT B0 ;  /* 0x0000000000007941 */ /* 0x00cfea0003800200 */
.L_x_3:
[----:B------:R-:W-:-:S04]  /*0810*/  ISETP.GE.U32.AND P0, PT, R2, 0x3, PT ;  /* 0x000000030200780c */ /* 0x000fc80003f06070 */
[----:B------:R-:W-:-:S13]  /*0820*/  ISETP.GE.U32.AND.EX P0, PT, R3, RZ, PT, P0 ;  /* 0x000000ff0300720c */ /* 0x000fda0003f06100 */
[----:B------:R-:W-:Y:S05]  /*0830*/  @!P0 EXIT ;  /* 0x000000000000894d */ /* 0x000fea0003800000 */
[----:B------:R-:W-:Y:S01]  /*0840*/  IMAD.SHL.U32 R25, R22, 0x10, RZ ;  /* 0x0000001016197824 */ /* 0x000fe200078e00ff */
[----:B------:R-:W-:Y:S01]  /*0850*/  SHF.R.U32.HI R27, RZ, 0x1c, R22 ;  /* 0x0000001cff1b7819 */ /* 0x000fe20000011616 */
[----:B------:R-:W1:Y:S01]  /*0860*/  LDCU UR8, c[0x0][0x398] ;  /* 0x00007300ff0877ac */ /* 0x000e620008000800 */
[----:B------:R-:W2:Y:S01]  /*0870*/  LDCU.64 UR6, c[0x0][0x380] ;  /* 0x00007000ff0677ac */ /* 0x000ea20008000a00 */
[----:B------:R-:W3:Y:S04]  /*0880*/  LDCU.64 UR10, c[0x0][0x388] ;  /* 0x00007100ff0a77ac */ /* 0x000ee80008000a00 */
.L_x_46:
[C---:B------:R-:W-:Y:S02]  /*0890*/  SHF.L.U32 R2, R21.reuse, 0x4, RZ ;  /* 0x0000000415027819 */ /* 0x040fe400000006ff */
[----:B------:R-:W-:Y:S02]  /*08a0*/  SHF.L.U64.HI R3, R21, 0x4, R23 ;  /* 0x0000000415037819 */ /* 0x000fe40000010217 */
[----:B0-2---:R-:W-:-:S04]  /*08b0*/  IADD3 R4, P0, PT, R2, UR6, RZ ;  /* 0x0000000602047c10 */ /* 0x005fc8000ff1e0ff */
[----:B------:R-:W-:Y:S02]  /*08c0*/  IADD3.X R5, PT, PT, R3, UR7, RZ, P0, !PT ;  /* 0x0000000703057c10 */ /* 0x000fe400087fe4ff */
[----:B-1----:R-:W-:-:S05]  /*08d0*/  IADD3 R8, P0, PT, R25, R4, RZ ;  /* 0x0000000419087210 */ /* 0x002fca0007f1e0ff */
[----:B------:R-:W-:Y:S01]  /*08e0*/  IMAD.X R9, R27, 0x1, R5, P0 ;  /* 0x000000011b097824 */ /* 0x000fe200000e0605 */
[----:B------:R-:W-:Y:S01]  /*08f0*/  IADD3 R12, P0, PT, R25, R8, RZ ;  /* 0x00000008190c7210 */ /* 0x000fe20007f1e0ff */
[----:B------:R-:W2:Y:S03]  /*0900*/  LDG.E.128.CONSTANT R4, desc[UR4][R4.64] ;  /* 0x0000000404047981 */ /* 0x000ea6000c1e9d00 */
[----:B------:R-:W-:Y:S02]  /*0910*/  IADD3.X R13, PT, PT, R27, R9, RZ, P0, !PT ;  /* 0x000000091b0d7210 */ /* 0x000fe400007fe4ff */
[----:B------:R-:W-:Y:S01]  /*0920*/  IADD3 R16, P0, PT, R25, R12, RZ ;  /* 0x0000000c19107210 */ /* 0x000fe20007f1e0ff */
[----:B------:R-:W5:Y:S04]  /*0930*/  LDG.E.128.CONSTANT R8, desc[UR4][R8.64] ;  /* 0x0000000408087981 */ /* 0x000f68000c1e9d00 */
[----:B------:R-:W-:-:S02]  /*0940*/  IMAD.X R17, R27, 0x1, R13, P0 ;  /* 0x000000011b117824 */ /* 0x000fc400000e060d */
[----:B------:R-:W5:Y:S04]  /*0950*/  LDG.E.128.CONSTANT R12, desc[UR4][R12.64] ;  /* 0x000000040c0c7981 */ /* 0x000f68000c1e9d00 */
[----:B------:R-:W5:Y:S01]  /*0960*/  LDG.E.128.CONSTANT R16, desc[UR4][R16.64] ;  /* 0x0000000410107981 */ /* 0x000f62000c1e9d00 */
[----:B---3--:R-:W-:Y:S01]  /*0970*/  IADD3 R2, P4, PT, R2, UR10, RZ ;  /* 0x0000000a02027c10 */ /* 0x008fe2000ff9e0ff */
[----:B------:R-:W-:Y:S03]  /*0980*/  BSSY.RECONVERGENT B0, `(.L_x_14) ;  /* 0x000000e000007945 */ /* 0x000fe60003800200 */
[----:B------:R-:W-:Y:S02]  /*0990*/  IADD3.X R3, PT, PT, R3, UR11, RZ, P4, !PT ;  /* 0x0000000b03037c10 */ /* 0x000fe4000a7fe4ff */
[----:B--2---:R-:W-:-:S02]  /*09a0*/  FSETP.GT.AND P3, PT, R4, RZ, PT ;  /* 0x000000ff0400720b */ /* 0x004fc40003f64000 */
        /* <DEDUP_REMOVED lines=10> */
[----:B-1----:R-:W-:-:S07]  /*0a50*/  FMUL R4, R4, UR8 ;  /* 0x0000000804047c20 */ /* 0x002fce0008400000 */
.L_x_15:
[----:B-1----:R-:W-:Y:S05]  /*0a60*/  BSYNC.RECONVERGENT B0 ;  /* 0x0000000000007941 */ /* 0x002fea0003800200 */
.L_x_14:
        /* <DEDUP_REMOVED lines=9> */
.L_x_17:
[----:B------:R-:W-:Y:S05]  /*0b00*/  BSYNC.RECONVERGENT B0 ;  /* 0x0000000000007941 */ /* 0x000fea0003800200 */
.L_x_16:
        /* <DEDUP_REMOVED lines=9> */
.L_x_19:
[----:B------:R-:W-:Y:S05]  /*0ba0*/  BSYNC.RECONVERGENT B0 ;  /* 0x0000000000007941 */ /* 0x000fea0003800200 */
.L_x_18:
        /* <DEDUP_REMOVED lines=9> */
.L_x_21:
[----:B------:R-:W-:Y:S05]  /*0c40*/  BSYNC.RECONVERGENT B0 ;  /* 0x0000000000007941 */ /* 0x000fea0003800200 */
.L_x_20:
[----:B------:R0:W-:Y:S01]  /*0c50*/  STG.E.128 desc[UR4][R2.64], R4 ;  /* 0x0000000402007986 */ /* 0x0001e2000c101d04 */
[----:B-----5:R-:W-:Y:S01]  /*0c60*/  FSETP.GT.AND P3, PT, R8, RZ, PT ;  /* 0x000000ff0800720b */ /* 0x020fe20003f64000 */
[----:B------:R-:W-:Y:S01]  /*0c70*/  BSSY.RECONVERGENT B0, `(.L_x_22) ;  /* 0x000000e000007945 */ /* 0x000fe20003800200 */
[----:B------:R-:W-:Y:S02]  /*0c80*/  IADD3 R28, P4, PT, R25, R2, RZ ;  /* 0x00000002191c7210 */ /* 0x000fe40007f9e0ff */
[----:B------:R-:W-:Y:S02]  /*0c90*/  FSETP.GT.AND P2, PT, R9, RZ, PT ;  /* 0x000000ff0900720b */ /* 0x000fe40003f44000 */
[----:B------:R-:W-:Y:S02]  /*0ca0*/  FSETP.GT.AND P0, PT, R10, RZ, PT ;  /* 0x000000ff0a00720b */ /* 0x000fe40003f04000 */
[----:B------:R-:W-:Y:S02]  /*0cb0*/  FSETP.GT.AND P1, PT, R11, RZ, PT ;  /* 0x000000ff0b00720b */ /* 0x000fe40003f24000 */
[----:B------:R-:W-:-:S03]  /*0cc0*/  IADD3.X R29, PT, PT, R27, R3, RZ, P4, !PT ;  /* 0x000000031b1d7210 */ /* 0x000fc600027fe4ff */
[----:B------:R-:W-:Y:S08]  /*0cd0*/  @P3 BRA `(.L_x_23) ;  /* 0x00000000001c3947 */ /* 0x000ff00003800000 */
[----:B0-----:R-:W-:-:S05]  /*0ce0*/  FMUL R2, R8, 1.4426950216293334961 ;  /* 0x3fb8aa3b08027820 */ /* 0x001fca0000400000 */
[----:B------:R-:W-:-:S13]  /*0cf0*/  FSETP.GEU.AND P3, PT, R2, -126, PT ;  /* 0xc2fc00000200780b */ /* 0x000fda0003f6e000 */
[----:B------:R-:W-:-:S04]  /*0d00*/  @!P3 FMUL R2, R2, 0.5 ;  /* 0x3f0000000202b820 */ /* 0x000fc80000400000 */
[----:B------:R-:W0:Y:S02]  /*0d10*/  MUFU.EX2 R3, R2 ;  /* 0x0000000200037308 */ /* 0x000e240000000800 */
[----:B0-----:R-:W-:-:S04]  /*0d20*/  @!P3 FMUL R3, R3, R3 ;  /* 0x000000030303b220 */ /* 0x001fc80000400000 */
[----:B------:R-:W-:-:S04]  /*0d30*/  FADD R3, R3, -1 ;  /* 0xbf80000003037421 */ /* 0x000fc80000000000 */
[----:B------:R-:W-:-:S07]  /*0d40*/  FMUL R8, R3, UR8 ;  /* 0x0000000803087c20 */ /* 0x000fce0008400000 */
.L_x_23:
[----:B------:R-:W-:Y:S05]  /*0d50*/  BSYNC.RECONVERGENT B0 ;  /* 0x0000000000007941 */ /* 0x000fea0003800200 */
.L_x_22:
[----:B------:R-:W-:Y:S04]  /*0d60*/  BSSY.RECONVERGENT B0, `(.L_x_24) ;  /* 0x0000009000007945 */ /* 0x000fe80003800200 */
[----:B------:R-:W-:Y:S05]  /*0d70*/  @P2 BRA `(.L_x_25) ;  /* 0x00000000001c2947 */ /* 0x000fea0003800000 */
[----:B0-----:R-:W-:-:S05]  /*0d80*/  FMUL R2, R9, 1.4426950216293334961 ;  /* 0x3fb8aa3b09027820 */ /* 0x001fca0000400000 */
[----:B------:R-:W-:-:S13]  /*0d90*/  FSETP.GEU.AND P2, PT, R2, -126, PT ;  /* 0xc2fc00000200780b */ /* 0x000fda0003f4e000 */
[----:B------:R-:W-:-:S04]  /*0da0*/  @!P2 FMUL R2, R2, 0.5 ;  /* 0x3f0000000202a820 */ /* 0x000fc80000400000 */
[----:B------:R-:W0:Y:S02]  /*0db0*/  MUFU.EX2 R3, R2 ;  /* 0x0000000200037308 */ /* 0x000e240000000800 */
[----:B0-----:R-:W-:-:S04]  /*0dc0*/  @!P2 FMUL R3, R3, R3 ;  /* 0x000000030303a220 */ /* 0x001fc80000400000 */
[----:B------:R-:W-:-:S04]  /*0dd0*/  FADD R3, R3, -1 ;  /* 0xbf80000003037421 */ /* 0x000fc80000000000 */
[----:B------:R-:W-:-:S07]  /*0de0*/  FMUL R9, R3, UR8 ;  /* 0x0000000803097c20 */ /* 0x000fce0008400000 */
.L_x_25:
[----:B------:R-:W-:Y:S05]  /*0df0*/  BSYNC.RECONVERGENT B0 ;  /* 0x0000000000007941 */ /* 0x000fea0003800200 */
.L_x_24:
        /* <DEDUP_REMOVED lines=9> */
.L_x_27:
[----:B------:R-:W-:Y:S05]  /*0e90*/  BSYNC.RECONVERGENT B0 ;  /* 0x0000000000007941 */ /* 0x000fea0003800200 */
.L_x_26:
        /* <DEDUP_REMOVED lines=9> */
.L_x_29:
[----:B------:R-:W-:Y:S05]  /*0f30*/  BSYNC.RECONVERGENT B0 ;  /* 0x0000000000007941 */ /* 0x000fea0003800200 */
.L_x_28:
[----:B------:R1:W-:Y:S01]  /*0f40*/  STG.E.128 desc[UR4][R28.64], R8 ;  /* 0x000000081c007986 */ /* 0x0003e2000c101d04 */
[----:B------:R-:W-:Y:S01]  /*0f50*/  FSETP.GT.AND P3, PT, R12, RZ, PT ;  /* 0x000000ff0c00720b */ /* 0x000fe20003f64000 */
[----:B------:R-:W-:Y:S01]  /*0f60*/  BSSY.RECONVERGENT B0, `(.L_x_30) ;  /* 0x000000e000007945 */ /* 0x000fe20003800200 */
[----:B0-----:R-:W-:Y:S02]  /*0f70*/  IADD3 R2, P4, PT, R25, R28, RZ ;  /* 0x0000001c19027210 */ /* 0x001fe40007f9e0ff */
[----:B------:R-:W-:Y:S02]  /*0f80*/  FSETP.GT.AND P2, PT, R13, RZ, PT ;  /* 0x000000ff0d00720b */ /* 0x000fe40003f44000 */
[----:B------:R-:W-:Y:S01]  /*0f90*/  FSETP.GT.AND P0, PT, R14, RZ, PT ;  /* 0x000000ff0e00720b */ /* 0x000fe20003f04000 */
[----:B------:R-:W-:Y:S01]  /*0fa0*/  IMAD.X R3, R27, 0x1, R29, P4 ;  /* 0x000000011b037824 */ /* 0x000fe200020e061d */
[----:B------:R-:W-:-:S05]  /*0fb0*/  FSETP.GT.AND P1, PT, R15, RZ, PT ;  /* 0x000000ff0f00720b */ /* 0x000fca0003f24000 */
[----:B------:R-:W-:Y:S08]  /*0fc0*/  @P3 BRA `(.L_x_31) ;  /* 0x00000000001c3947 */ /* 0x000ff00003800000 */
[----:B------:R-:W-:-:S05]  /*0fd0*/  FMUL R4, R12, 1.4426950216293334961 ;  /* 0x3fb8aa3b0c047820 */ /* 0x000fca0000400000 */
[----:B------:R-:W-:-:S13]  /*0fe0*/  FSETP.GEU.AND P3, PT, R4, -126, PT ;  /* 0xc2fc00000400780b */ /* 0x000fda0003f6e000 */
[----:B------:R-:W-:-:S04]  /*0ff0*/  @!P3 FMUL R4, R4, 0.5 ;  /* 0x3f0000000404b820 */ /* 0x000fc80000400000 */
[----:B------:R-:W0:Y:S02]  /*1000*/  MUFU.EX2 R5, R4 ;  /* 0x0000000400057308 */ /* 0x000e240000000800 */
[----:B0-----:R-:W-:-:S04]  /*1010*/  @!P3 FMUL R5, R5, R5 ;  /* 0x000000050505b220 */ /* 0x001fc80000400000 */
[----:B------:R-:W-:-:S04]  /*1020*/  FADD R5, R5, -1 ;  /* 0xbf80000005057421 */ /* 0x000fc80000000000 */
[----:B------:R-:W-:-:S07]  /*1030*/  FMUL R12, R5, UR8 ;  /* 0x00000008050c7c20 */ /* 0x000fce0008400000 */
.L_x_31:
[----:B------:R-:W-:Y:S05]  /*1040*/  BSYNC.RECONVERGENT B0 ;  /* 0x0000000000007941 */ /* 0x000fea0003800200 */
.L_x_30:
        /* <DEDUP_REMOVED lines=9> */
.L_x_33:
[----:B------:R-:W-:Y:S05]  /*10e0*/  BSYNC.RECONVERGENT B0 ;  /* 0x0000000000007941 */ /* 0x000fea0003800200 */
.L_x_32:
        /* <DEDUP_REMOVED lines=9> */
.L_x_35:
[----:B------:R-:W-:Y:S05]  /*1180*/  BSYNC.RECONVERGENT B0 ;  /* 0x0000000000007941 */ /* 0x000fea0003800200 */
.L_x_34:
        /* <DEDUP_REMOVED lines=9> */
.L_x_37:
[----:B------:R-:W-:Y:S05]  /*1220*/  BSYNC.RECONVERGENT B0 ;  /* 0x0000000000007941 */ /* 0x000fea0003800200 */
.L_x_36:
[----:B------:R0:W-:Y:S01]  /*1230*/  STG.E.128 desc[UR4][R2.64], R12 ;  /* 0x0000000c02007986 */ /* 0x0001e2000c101d04 */
[----:B------:R-:W-:Y:S01]  /*1240*/  FSETP.GT.AND P2, PT, R16, RZ, PT ;  /* 0x000000ff1000720b */ /* 0x000fe20003f44000 */
[----:B------:R-:W-:Y:S01]  /*1250*/  BSSY.RECONVERGENT B0, `(.L_x_38) ;  /* 0x000000c000007945 */ /* 0x000fe20003800200 */
[----:B------:R-:W-:Y:S02]  /*1260*/  FSETP.GT.AND P3, PT, R17, RZ, PT ;  /* 0x000000ff1100720b */ /* 0x000fe40003f64000 */
[----:B------:R-:W-:Y:S02]  /*1270*/  FSETP.GT.AND P0, PT, R18, RZ, PT ;  /* 0x000000ff1200720b */ /* 0x000fe40003f04000 */
[----:B------:R-:W-:-:S07]  /*1280*/  FSETP.GT.AND P1, PT, R19, RZ, PT ;  /* 0x000000ff1300720b */ /* 0x000fce0003f24000 */
[----:B------:R-:W-:Y:S06]  /*1290*/  @P2 BRA `(.L_x_39) ;  /* 0x00000000001c2947 */ /* 0x000fec0003800000 */
[----:B------:R-:W-:-:S05]  /*12a0*/  FMUL R4, R16, 1.4426950216293334961 ;  /* 0x3fb8aa3b10047820 */ /* 0x000fca0000400000 */
[----:B------:R-:W-:-:S13]  /*12b0*/  FSETP.GEU.AND P2, PT, R4, -126, PT ;  /* 0xc2fc00000400780b */ /* 0x000fda0003f4e000 */
[----:B------:R-:W-:-:S04]  /*12c0*/  @!P2 FMUL R4, R4, 0.5 ;  /* 0x3f0000000404a820 */ /* 0x000fc80000400000 */
[----:B------:R-:W2:Y:S02]  /*12d0*/  MUFU.EX2 R5, R4 ;  /* 0x0000000400057308 */ /* 0x000ea40000000800 */
[----:B--2---:R-:W-:-:S04]  /*12e0*/  @!P2 FMUL R5, R5, R5 ;  /* 0x000000050505a220 */ /* 0x004fc80000400000 */
[----:B------:R-:W-:-:S04]  /*12f0*/  FADD R5, R5, -1 ;  /* 0xbf80000005057421 */ /* 0x000fc80000000000 */
[----:B------:R-:W-:-:S07]  /*1300*/  FMUL R16, R5, UR8 ;  /* 0x0000000805107c20 */ /* 0x000fce0008400000 */
.L_x_39:
[----:B------:R-:W-:Y:S05]  /*1310*/  BSYNC.RECONVERGENT B0 ;  /* 0x0000000000007941 */ /* 0x000fea0003800200 */
.L_x_38:
[----:B------:R-:W-:Y:S04]  /*1320*/  BSSY.RECONVERGENT B0, `(.L_x_40) ;  /* 0x0000009000007945 */ /* 0x000fe80003800200 */
[----:B------:R-:W-:Y:S05]  /*1330*/  @P3 BRA `(.L_x_41) ;  /* 0x00000000001c3947 */ /* 0x000fea0003800000 */
[----:B------:R-:W-:-:S05]  /*1340*/  FMUL R4, R17, 1.4426950216293334961 ;  /* 0x3fb8aa3b11047820 */ /* 0x000fca0000400000 */
[----:B------:R-:W-:-:S13]  /*1350*/  FSETP.GEU.AND P2, PT, R4, -126, PT ;  /* 0xc2fc00000400780b */ /* 0x000fda0003f4e000 */
[----:B------:R-:W-:-:S04]  /*1360*/  @!P2 FMUL R4, R4, 0.5 ;  /* 0x3f0000000404a820 */ /* 0x000fc80000400000 */
[----:B------:R-:W2:Y:S02]  /*1370*/  MUFU.EX2 R5, R4 ;  /* 0x0000000400057308 */ /* 0x000ea40000000800 */
[----:B--2---:R-:W-:-:S04]  /*1380*/  @!P2 FMUL R5, R5, R5 ;  /* 0x000000050505a220 */ /* 0x004fc80000400000 */
[----:B------:R-:W-:-:S04]  /*1390*/  FADD R5, R5, -1 ;  /* 0xbf80000005057421 */ /* 0x000fc80000000000 */
[----:B------:R-:W-:-:S07]  /*13a0*/  FMUL R17, R5, UR8 ;  /* 0x0000000805117c20 */ /* 0x000fce0008400000 */
.L_x_41:
[----:B------:R-:W-:Y:S05]  /*13b0*/  BSYNC.RECONVERGENT B0 ;  /* 0x0000000000007941 */ /* 0x000fea0003800200 */
.L_x_40:
        /* <DEDUP_REMOVED lines=9> */
.L_x_43:
[----:B------:R-:W-:Y:S05]  /*1450*/  BSYNC.RECONVERGENT B0 ;  /* 0x0000000000007941 */ /* 0x000fea0003800200 */
.L_x_42:
        /* <DEDUP_REMOVED lines=9> */
.L_x_45:
[----:B------:R-:W-:Y:S05]  /*14f0*/  BSYNC.RECONVERGENT B0 ;  /* 0x0000000000007941 */ /* 0x000fea0003800200 */
.L_x_44:
[----:B0-----:R-:W-:-:S04]  /*1500*/  IADD3 R2, P0, PT, R25, R2, RZ ;  /* 0x0000000219027210 */ /* 0x001fc80007f1e0ff */
[----:B------:R-:W-:Y:S02]  /*1510*/  IADD3.X R3, PT, PT, R27, R3, RZ, P0, !PT ;  /* 0x000000031b037210 */ /* 0x000fe400007fe4ff */
[----:B------:R-:W-:-:S03]  /*1520*/  LEA R21, P0, R22, R21, 0x2 ;  /* 0x0000001516157211 */ /* 0x000fc600078010ff */
[----:B------:R4:W-:Y:S01]  /*1530*/  STG.E.128 desc[UR4][R2.64], R16 ;  /* 0x0000001002007986 */ /* 0x0009e2000c101d04 */
[----:B------:R-:W-:Y:S02]  /*1540*/  LEA.HI.X R23, R22, R23, RZ, 0x2, P0 ;  /* 0x0000001716177211 */ /* 0x000fe400000f14ff */
[----:B------:R-:W-:-:S04]  /*1550*/  ISETP.GE.U32.AND P0, PT, R21, R0, PT ;  /* 0x000000001500720c */ /* 0x000fc80003f06070 */
[----:B------:R-:W-:-:S13]  /*1560*/  ISETP.GE.U32.AND.EX P0, PT, R23, R20, PT, P0 ;  /* 0x000000141700720c */ /* 0x000fda0003f06100 */
[----:B----4-:R-:W-:Y:S05]  /*1570*/  @!P0 BRA `(.L_x_46) ;  /* 0xfffffff000c48947 */ /* 0x010fea000383ffff */
[----:B------:R-:W-:Y:S05]  /*1580*/  EXIT ;  /* 0x000000000000794d */ /* 0x000fea0003800000 */
        .weak           $__internal_0_$__cuda_sm20_div_u64
        .type           $__internal_0_$__cuda_sm20_div_u64,@function
        .size           $__internal_0_$__cuda_sm20_div_u64,(.L_x_48 - $__internal_0_$__cuda_sm20_div_u64)
$__internal_0_$__cuda_sm20_div_u64:
[----:B------:R-:W-:Y:S02]  /*1590*/  IMAD.MOV.U32 R10, RZ, RZ, R22 ;  /* 0x000000ffff0a7224 */ /* 0x000fe400078e0016 */
[----:B------:R-:W-:-:S04]  /*15a0*/  HFMA2 R11, -RZ, RZ, 0, 0 ;  /* 0x00000000ff0b7431 */ /* 0x000fc800000001ff */
[----:B------:R-:W0:Y:S08]  /*15b0*/  I2F.U64.RP R10, R10 ;  /* 0x0000000a000a7312 */ /* 0x000e300000309000 */
[----:B0-----:R-:W0:Y:S02]  /*15c0*/  MUFU.RCP R6, R10 ;  /* 0x0000000a00067308 */ /* 0x001e240000001000 */
[----:B0-----:R-:W-:-:S06]  /*15d0*/  IADD3 R6, PT, PT, R6, 0x1ffffffe, RZ ;  /* 0x1ffffffe06067810 */ /* 0x001fcc0007ffe0ff */
[----:B------:R-:W0:Y:S02]  /*15e0*/  F2I.U64.TRUNC R6, R6 ;  /* 0x0000000600067311 */ /* 0x000e24000020d800 */
[----:B0-----:R-:W-:-:S04]  /*15f0*/  IMAD.WIDE.U32 R8, R6, R22, RZ ;  /* 0x0000001606087225 */ /* 0x001fc800078e00ff */
[----:B------:R-:W-:Y:S01]  /*1600*/  IMAD R9, R7, R22, R9 ;  /* 0x0000001607097224 */ /* 0x000fe200078e0209 */
[----:B------:R-:W-:-:S05]  /*1610*/  IADD3 R13, P0, PT, RZ, -R8, RZ ;  /* 0x80000008ff0d7210 */ /* 0x000fca0007f1e0ff */
[----:B------:R-:W-:-:S04]  /*1620*/  IMAD.HI.U32 R8, R6, R13, RZ ;  /* 0x0000000d06087227 */ /* 0x000fc800078e00ff */
[----:B------:R-:W-:Y:S01]  /*1630*/  IMAD.X R15, RZ, RZ, ~R9, P0 ;  /* 0x000000ffff0f7224 */ /* 0x000fe200000e0e09 */
[----:B------:R-:W-:-:S03]  /*1640*/  MOV R9, R6 ;  /* 0x0000000600097202 */ /* 0x000fc60000000f00 */
[-C--:B------:R-:W-:Y:S02]  /*1650*/  IMAD R11, R7, R15.reuse, RZ ;  /* 0x0000000f070b7224 */ /* 0x080fe400078e02ff */
[----:B------:R-:W-:-:S04]  /*1660*/  IMAD.WIDE.U32 R8, P0, R6, R15, R8 ;  /* 0x0000000f06087225 */ /* 0x000fc80007800008 */
[----:B------:R-:W-:-:S04]  /*1670*/  IMAD.HI.U32 R15, R7, R15, RZ ;  /* 0x0000000f070f7227 */ /* 0x000fc800078e00ff */
[----:B------:R-:W-:-:S05]  /*1680*/  IMAD.HI.U32 R8, P1, R7, R13, R8 ;  /* 0x0000000d07087227 */ /* 0x000fca0007820008 */
[----:B------:R-:W-:Y:S02]  /*1690*/  IADD3 R9, P2, PT, R11, R8, RZ ;  /* 0x000000080b097210 */ /* 0x000fe40007f5e0ff */
[----:B------:R-:W-:-:S03]  /*16a0*/  IADD3.X R8, PT, PT, R15, R7, RZ, P0, !PT ;  /* 0x000000070f087210 */ /* 0x000fc600007fe4ff */
[----:B------:R-:W-:Y:S01]  /*16b0*/  IMAD.WIDE.U32 R6, R9, R22, RZ ;  /* 0x0000001609067225 */ /* 0x000fe200078e00ff */
[----:B------:R-:W-:Y:S02]  /*16c0*/  IADD3.X R11, PT, PT, RZ, RZ, R8, P2, P1 ;  /* 0x000000ffff0b7210 */ /* 0x000fe400017e2408 */
[----:B------:R-:W-:-:S03]  /*16d0*/  IADD3 R13, P0, PT, RZ, -R6, RZ ;  /* 0x80000006ff0d7210 */ /* 0x000fc60007f1e0ff */
[----:B------:R-:W-:Y:S02]  /*16e0*/  IMAD R6, R11, R22, R7 ;  /* 0x000000160b067224 */ /* 0x000fe400078e0207 */
[----:B------:R-:W-:-:S04]  /*16f0*/  IMAD.HI.U32 R8, R9, R13, RZ ;  /* 0x0000000d09087227 */ /* 0x000fc800078e00ff */
[----:B------:R-:W-:-:S04]  /*1700*/  IMAD.X R6, RZ, RZ, ~R6, P0 ;  /* 0x000000ffff067224 */ /* 0x000fc800000e0e06 */
[----:B------:R-:W-:-:S04]  /*1710*/  IMAD.WIDE.U32 R8, P0, R9, R6, R8 ;  /* 0x0000000609087225 */ /* 0x000fc80007800008 */
[C---:B------:R-:W-:Y:S02]  /*1720*/  IMAD R7, R11.reuse, R6, RZ ;  /* 0x000000060b077224 */ /* 0x040fe400078e02ff */
[----:B------:R-:W-:-:S04]  /*1730*/  IMAD.HI.U32 R8, P1, R11, R13, R8 ;  /* 0x0000000d0b087227 */ /* 0x000fc80007820008 */
[----:B------:R-:W-:Y:S01]  /*1740*/  IMAD.HI.U32 R6, R11, R6, RZ ;  /* 0x000000060b067227 */ /* 0x000fe200078e00ff */
[----:B------:R-:W-:-:S03]  /*1750*/  IADD3 R8, P2, PT, R7, R8, RZ ;  /* 0x0000000807087210 */ /* 0x000fc60007f5e0ff */
[----:B------:R-:W-:Y:S01]  /*1760*/  HFMA2 R7, -RZ, RZ, 0, 0 ;  /* 0x00000000ff077431 */ /* 0x000fe200000001ff */
[----:B------:R-:W-:Y:S01]  /*1770*/  IADD3.X R11, PT, PT, R6, R11, RZ, P0, !PT ;  /* 0x0000000b060b7210 */ /* 0x000fe200007fe4ff */
[----:B------:R-:W-:-:S03]  /*1780*/  IMAD.HI.U32 R6, R8, R3, RZ ;  /* 0x0000000308067227 */ /* 0x000fc600078e00ff */
[----:B------:R-:W-:Y:S01]  /*1790*/  IADD3.X R10, PT, PT, RZ, RZ, R11, P2, P1 ;  /* 0x000000ffff0a7210 */ /* 0x000fe200017e240b */
[----:B------:R-:W-:-:S04]  /*17a0*/  IMAD.WIDE.U32 R6, R8, R5, R6 ;  /* 0x0000000508067225 */ /* 0x000fc800078e0006 */
[C---:B------:R-:W-:Y:S02]  /*17b0*/  IMAD R9, R10.reuse, R5, RZ ;  /* 0x000000050a097224 */ /* 0x040fe400078e02ff */
[----:B------:R-:W-:-:S04]  /*17c0*/  IMAD.HI.U32 R6, P0, R10, R3, R6 ;  /* 0x000000030a067227 */ /* 0x000fc80007800006 */
[----:B------:R-:W-:Y:S01]  /*17d0*/  IMAD.HI.U32 R10, R10, R5, RZ ;  /* 0x000000050a0a7227 */ /* 0x000fe200078e00ff */
[----:B------:R-:W-:-:S03]  /*17e0*/  IADD3 R9, P1, PT, R9, R6, RZ ;  /* 0x0000000609097210 */ /* 0x000fc60007f3e0ff */
[----:B------:R-:W-:-:S05]  /*17f0*/  IMAD.X R6, RZ, RZ, R10, P0 ;  /* 0x000000ffff067224 */ /* 0x000fca00000e060a */
[----:B------:R-:W-:Y:S01]  /*1800*/  IADD3.X R11, PT, PT, RZ, R6, RZ, P1, !PT ;  /* 0x00000006ff0b7210 */ /* 0x000fe20000ffe4ff */
[----:B------:R-:W-:-:S04]  /*1810*/  IMAD.WIDE.U32 R6, R9, R22, RZ ;  /* 0x0000001609067225 */ /* 0x000fc800078e00ff */
[----:B------:R-:W-:Y:S01]  /*1820*/  IMAD R8, R11, R22, R7 ;  /* 0x000000160b087224 */ /* 0x000fe200078e0207 */
[----:B------:R-:W-:-:S04]  /*1830*/  IADD3 R7, P0, PT, -R6, R3, RZ ;  /* 0x0000000306077210 */ /* 0x000fc80007f1e1ff */
[----:B------:R-:W-:Y:S02]  /*1840*/  IADD3.X R10, PT, PT, ~R8, R5, RZ, P0, !PT ;  /* 0x00000005080a7210 */ /* 0x000fe400007fe5ff */
[----:B------:R-:W-:Y:S02]  /*1850*/  ISETP.GE.U32.AND P0, PT, R7, R22, PT ;  /* 0x000000160700720c */ /* 0x000fe40003f06070 */
[----:B------:R-:W-:Y:S02]  /*1860*/  IADD3 R8, P2, PT, R9, 0x1, RZ ;  /* 0x0000000109087810 */ /* 0x000fe40007f5e0ff */
[----:B------:R-:W-:Y:S02]  /*1870*/  IADD3 R3, P1, PT, -R22, R7, RZ ;  /* 0x0000000716037210 */ /* 0x000fe40007f3e1ff */
[C---:B------:R-:W-:Y:S01]  /*1880*/  ISETP.GE.U32.AND.EX P0, PT, R10.reuse, RZ, PT, P0 ;  /* 0x000000ff0a00720c */ /* 0x040fe20003f06100 */
[----:B------:R-:W-:Y:S01]  /*1890*/  IMAD.X R6, RZ, RZ, R11, P2 ;  /* 0x000000ffff067224 */ /* 0x000fe200010e060b */
[----:B------:R-:W-:-:S02]  /*18a0*/  IADD3.X R5, PT, PT, R10, -0x1, RZ, P1, !PT ;  /* 0xffffffff0a057810 */ /* 0x000fc40000ffe4ff */
[----:B------:R-:W-:Y:S02]  /*18b0*/  SEL R3, R3, R7, P0 ;  /* 0x0000000703037207 */ /* 0x000fe40000000000 */
[----:B------:R-:W-:Y:S02]  /*18c0*/  SEL R8, R8, R9, P0 ;  /* 0x0000000908087207 */ /* 0x000fe40000000000 */
[----:B------:R-:W-:Y:S02]  /*18d0*/  SEL R5, R5, R10, P0 ;  /* 0x0000000a05057207 */ /* 0x000fe40000000000 */
[----:B------:R-:W-:Y:S02]  /*18e0*/  SEL R11, R6, R11, P0 ;  /* 0x0000000b060b7207 */ /* 0x000fe40000000000 */
[----:B------:R-:W-:Y:S02]  /*18f0*/  ISETP.GE.U32.AND P0, PT, R3, R22, PT ;  /* 0x000000160300720c */ /* 0x000fe40003f06070 */
[----:B------:R-:W-:-:S02]  /*1900*/  IADD3 R3, P2, PT, R8, 0x1, RZ ;  /* 0x0000000108037810 */ /* 0x000fc40007f5e0ff */
[----:B------:R-:W-:Y:S02]  /*1910*/  ISETP.NE.U32.AND P1, PT, R22, RZ, PT ;  /* 0x000000ff1600720c */ /* 0x000fe40003f25070 */
[----:B------:R-:W-:Y:S02]  /*1920*/  ISETP.GE.U32.AND.EX P0, PT, R5, RZ, PT, P0 ;  /* 0x000000ff0500720c */ /* 0x000fe40003f06100 */
[----:B------:R-:W-:Y:S02]  /*1930*/  IADD3.X R6, PT, PT, RZ, R11, RZ, P2, !PT ;  /* 0x0000000bff067210 */ /* 0x000fe400017fe4ff */
[----:B------:R-:W-:Y:S02]  /*1940*/  MOV R5, 0x0 ;  /* 0x0000000000057802 */ /* 0x000fe40000000f00 */
[----:B------:R-:W-:Y:S02]  /*1950*/  ISETP.NE.AND.EX P1, PT, RZ, RZ, PT, P1 ;  /* 0x000000ffff00720c */ /* 0x000fe40003f25310 */
[----:B------:R-:W-:-:S02]  /*1960*/  SEL R3, R3, R8, P0 ;  /* 0x0000000803037207 */ /* 0x000fc40000000000 */
[----:B------:R-:W-:Y:S02]  /*1970*/  SEL R6, R6, R11, P0 ;  /* 0x0000000b06067207 */ /* 0x000fe40000000000 */
[----:B------:R-:W-:Y:S02]  /*1980*/  SEL R3, R3, 0xffffffff, P1 ;  /* 0xffffffff03037807 */ /* 0x000fe40000800000 */
[----:B------:R-:W-:Y:S01]  /*1990*/  SEL R6, R6, 0xffffffff, P1 ;  /* 0xffffffff06067807 */ /* 0x000fe20000800000 */
[----:B------:R-:W-:Y:S06]  /*19a0*/  RET.REL.NODEC R4 `(_Z10ELU_KernelPKfPfmf) ;  /* 0xffffffe404947950 */ /* 0x000fec0003c3ffff */
.L_x_47:
[----:B------:R-:W-:-:S00]  /*19b0*/  BRA `(.L_x_47) ;  /* 0xfffffffc00fc7947 */ /* 0x000fc0000383ffff */
[----:B------:R-:W-:-:S00]  /*19c0*/  NOP ;  /* 0x0000000000007918 */ /* 0x000fc00000000000 */
        /* <DEDUP_REMOVED lines=11> */
.L_x_48:


//--------------------- .nv.shared.reserved.0     --------------------------
	.section	.nv.shared.reserved.0,"aw",@nobits
	.weak		__nv_reservedSMEM_offset_0_alias
	.size		__nv_reservedSMEM_offset_0_alias, 0, 64
	.other		__nv_reservedSMEM_offset_0_alias,@"STO_CUDA_RESERVED_SHARED STV_DEFAULT"
__nv_reservedSMEM_offset_0_alias:
	.zero		0
	.zero		64


//--------------------- .nv.constant0._Z10ELU_KernelPKfPfmf --------------------------
	.section	.nv.constant0._Z10ELU_KernelPKfPfmf,"a",@progbits
	.sectionflags	@""
	.align	4
.nv.constant0._Z10ELU_KernelPKfPfmf:
	.zero		924


//--------------------- SYMBOLS --------------------------

	.type		.nv.reservedSmem.offset0,@object
	.size		.nv.reservedSmem.offset0,0x4
